//
// Generated by NVIDIA NVVM Compiler
//
// Compiler Build ID: CL-36424714
// Cuda compilation tools, release 13.0, V13.0.88
// Based on NVVM 20.0.0
//

.version 9.0
.target sm_100
.address_size 64

	// .globl	_Z11printKernelv
.extern .func  (.param .b32 func_retval0) vprintf
(
	.param .b64 vprintf_param_0,
	.param .b64 vprintf_param_1
)
;
.global .align 4 .b8 d_Array[120];
.global .align 1 .b8 $str[17] = {100, 95, 65, 114, 114, 97, 121, 91, 37, 105, 93, 58, 32, 37, 102, 10};

.visible .entry _Z11printKernelv()
{
	.local .align 16 .b8 	__local_depot0[16];
	.reg .b64 	%SP;
	.reg .b64 	%SPL;
	.reg .b32 	%r<4>;
	.reg .b32 	%f<2>;
	.reg .b64 	%rd<8>;
	.reg .b64 	%fd<2>;

	mov.u64 	%SPL, __local_depot0;
	cvta.local.u64 	%SP, %SPL;
	add.u64 	%rd1, %SP, 0;
	add.u64 	%rd2, %SPL, 0;
	mov.u32 	%r1, %tid.x;
	mul.wide.u32 	%rd3, %r1, 4;
	mov.u64 	%rd4, d_Array;
	add.s64 	%rd5, %rd4, %rd3;
	ld.global.f32 	%f1, [%rd5];
	cvt.f64.f32 	%fd1, %f1;
	st.local.u32 	[%rd2], %r1;
	st.local.f64 	[%rd2+8], %fd1;
	mov.u64 	%rd6, $str;
	cvta.global.u64 	%rd7, %rd6;
	{ // callseq 0, 0
	.param .b64 param0;
	st.param.b64 	[param0], %rd7;
	.param .b64 param1;
	st.param.b64 	[param1], %rd1;
	.param .b32 retval0;
	call.uni (retval0), 
	vprintf, 
	(
	param0, 
	param1
	);
	ld.param.b32 	%r2, [retval0];
	} // callseq 0
	ret;

}


// ===== COMPILED SASS (sm_100) =====

	.target	sm_100

	.elftype	@"ET_EXEC"


//--------------------- .note.nv.tkinfo           --------------------------
	.section	.note.nv.tkinfo,"",@"SHT_NOTE"
	.sectionflags	@"SHF_NOTE_NV_TKINFO"
	.tkinfo
        /*0018*/ 	.word	0x00000002
        /*0030*/ 	.string	""
        /*0030*/ 	.string	"ptxas"
        /*0030*/ 	.string	"Cuda compilation tools, release 13.0, V13.0.88"
        /*0030*/ 	.string	"Build cuda_13.0.r13.0/compiler.36424714_0"
        /*0030*/ 	.string	"-arch sm_100 -m 64 "



//--------------------- .note.nv.cuinfo           --------------------------
	.section	.note.nv.cuinfo,"",@"SHT_NOTE"
	.sectionflags	@"SHF_NOTE_NV_CUINFO"
        /*0018*/ 	.short	0x0002
        /*001a*/ 	.short	0x0064
        /*001c*/ 	.short	0x0082
	.zero		2


//--------------------- .nv.info                  --------------------------
	.section	.nv.info,"",@"SHT_CUDA_INFO"
	.align	4


	//----- nvinfo : EIATTR_REGCOUNT
	.align		4
        /*0000*/ 	.byte	0x04, 0x2f
        /*0002*/ 	.short	(.L_3 - .L_2)
	.align		4
.L_2:
        /*0004*/ 	.word	index@(_Z11printKernelv)
        /*0008*/ 	.word	0x00000018


	//----- nvinfo : EIATTR_FRAME_SIZE
	.align		4
.L_3:
        /*000c*/ 	.byte	0x04, 0x11
        /*000e*/ 	.short	(.L_5 - .L_4)
	.align		4
.L_4:
        /*0010*/ 	.word	index@(_Z11printKernelv)
        /*0014*/ 	.word	0x00000010


	//----- nvinfo : EIATTR_MIN_STACK_SIZE
	.align		4
.L_5:
        /*0018*/ 	.byte	0x04, 0x12
        /*001a*/ 	.short	(.L_7 - .L_6)
	.align		4
.L_6:
        /*001c*/ 	.word	index@(_Z11printKernelv)
        /*0020*/ 	.word	0x00000010
.L_7:


//--------------------- .nv.compat                --------------------------
	.section	.nv.compat,"",@"SHT_CUDA_COMPAT_INFO"
	.align	4
        /*0000*/ 	.byte	0x02, 0x09, 0x00, 0x00, 0x02, 0x02, 0x01, 0x00, 0x02, 0x05, 0x05, 0x00, 0x03, 0x07, 0x01, 0x01
        /*0010*/ 	.byte	0x02, 0x03, 0x00, 0x00, 0x02, 0x06, 0x01, 0x00, 0x04, 0x0b, 0x08, 0x00, 0x09, 0x00, 0x00, 0x00
        /*0020*/ 	.byte	0x00, 0x00, 0x00, 0x00


//--------------------- .nv.info._Z11printKernelv --------------------------
	.section	.nv.info._Z11printKernelv,"",@"SHT_CUDA_INFO"
	.sectionflags	@""
	.align	4


	//----- nvinfo : EIATTR_CUDA_API_VERSION
	.align		4
        /*0000*/ 	.byte	0x04, 0x37
        /*0002*/ 	.short	(.L_9 - .L_8)
.L_8:
        /*0004*/ 	.word	0x00000082


	//----- nvinfo : EIATTR_SPARSE_MMA_MASK
	.align		4
.L_9:
        /*0008*/ 	.byte	0x03, 0x50
        /*000a*/ 	.short	0x0000


	//----- nvinfo : EIATTR_MAXREG_COUNT
	.align		4
        /*000c*/ 	.byte	0x03, 0x1b
        /*000e*/ 	.short	0x00ff


	//----- nvinfo : EIATTR_EXTERNS
	.align		4
        /*0010*/ 	.byte	0x04, 0x0f
        /*0012*/ 	.short	(.L_11 - .L_10)


	//   ....[0]....
	.align		4
.L_10:
        /*0014*/ 	.word	index@(vprintf)


	//----- nvinfo : EIATTR_MERCURY_ISA_VERSION
	.align		4
.L_11:
        /*0018*/ 	.byte	0x03, 0x5f
        /*001a*/ 	.short	0x0101


	//----- nvinfo : EIATTR_VRC_CTA_INIT_COUNT
	.align		4
        /*001c*/ 	.byte	0x02, 0x4a
	.zero		1
	.zero		1


	//----- nvinfo : EIATTR_SYSCALL_OFFSETS
	.align		4
        /*0020*/ 	.byte	0x04, 0x46
        /*0022*/ 	.short	(.L_13 - .L_12)


	//   ....[0]....
.L_12:
        /*0024*/ 	.word	0x00000140


	//----- nvinfo : EIATTR_EXIT_INSTR_OFFSETS
	.align		4
.L_13:
        /*0028*/ 	.byte	0x04, 0x1c
        /*002a*/ 	.short	(.L_15 - .L_14)


	//   ....[0]....
.L_14:
        /*002c*/ 	.word	0x00000150


	//----- nvinfo : EIATTR_SW_WAR
	.align		4
.L_15:
        /*0030*/ 	.byte	0x04, 0x36
        /*0032*/ 	.short	(.L_17 - .L_16)
.L_16:
        /*0034*/ 	.word	0x00000008
.L_17:


//--------------------- .nv.callgraph             --------------------------
	.section	.nv.callgraph,"",@"SHT_CUDA_CALLGRAPH"
	.align	4
	.sectionentsize	8
	.align		4
        /*0000*/ 	.word	0x00000000
	.align		4
        /*0004*/ 	.word	0xffffffff
	.align		4
        /*0008*/ 	.word	index@(_Z11printKernelv)
	.align		4
        /*000c*/ 	.word	index@(vprintf)
	.align		4
        /*0010*/ 	.word	0x00000000
	.align		4
        /*0014*/ 	.word	0xfffffffe
	.align		4
        /*0018*/ 	.word	0x00000000
	.align		4
        /*001c*/ 	.word	0xfffffffd
	.align		4
        /*0020*/ 	.word	0x00000000
	.align		4
        /*0024*/ 	.word	0xfffffffc


//--------------------- .nv.constant4             --------------------------
	.section	.nv.constant4,"a",@progbits
	.align	8
	.align		8
.nv.constant4:
        /*0000*/ 	.dword	vprintf
	.align		8
        /*0008*/ 	.dword	d_Array
	.align		8
        /*0010*/ 	.dword	$str


//--------------------- .text._Z11printKernelv    --------------------------
	.section	.text._Z11printKernelv,"ax",@progbits
	.align	128
        .global         _Z11printKernelv
        .type           _Z11printKernelv,@function
        .size           _Z11printKernelv,(.L_x_2 - _Z11printKernelv)
        .other          _Z11printKernelv,@"STO_CUDA_ENTRY STV_DEFAULT"
_Z11printKernelv:
.text._Z11printKernelv:
[----:B------:R-:W0:Y:S01]  /*0000*/  LDC R1, c[0x0][0x37c] ;  /* 0x0000df00ff017b82 */ /* 0x000e220000000800 */
[----:B------:R-:W1:Y:S07]  /*0010*/  S2R R12, SR_TID.X ;  /* 0x00000000000c7919 */ /* 0x000e6e0000002100 */
[----:B------:R-:W1:Y:S01]  /*0020*/  LDC.64 R2, c[0x4][0x8] ;  /* 0x01000200ff027b82 */ /* 0x000e620000000a00 */
[----:B------:R-:W2:Y:S01]  /*0030*/  LDCU.64 UR4, c[0x0][0x358] ;  /* 0x00006b00ff0477ac */ /* 0x000ea20008000a00 */
[----:B0-----:R-:W-:Y:S01]  /*0040*/  VIADD R1, R1, 0xfffffff0 ;  /* 0xfffffff001017836 */ /* 0x001fe20000000000 */
[----:B------:R-:W0:Y:S01]  /*0050*/  LDCU.64 UR6, c[0x4][0x10] ;  /* 0x01000200ff0677ac */ /* 0x000e220008000a00 */
[----:B-1----:R-:W-:-:S06]  /*0060*/  IMAD.WIDE.U32 R2, R12, 0x4, R2 ;  /* 0x000000040c027825 */ /* 0x002fcc00078e0002 */
[----:B--2---:R-:W2:Y:S01]  /*0070*/  LDG.E R2, desc[UR4][R2.64] ;  /* 0x0000000402027981 */ /* 0x004ea2000c1e1900 */
[----:B------:R-:W-:Y:S01]  /*0080*/  MOV R0, 0x0 ;  /* 0x0000000000007802 */ /* 0x000fe20000000f00 */
[----:B------:R-:W1:Y:S01]  /*0090*/  LDCU UR4, c[0x0][0x2f8] ;  /* 0x00005f00ff0477ac */ /* 0x000e620008000800 */
[----:B0-----:R-:W-:Y:S01]  /*00a0*/  IMAD.U32 R4, RZ, RZ, UR6 ;  /* 0x00000006ff047e24 */ /* 0x001fe2000f8e00ff */
[----:B------:R0:W-:Y:S01]  /*00b0*/  STL [R1], R12 ;  /* 0x0000000c01007387 */ /* 0x0001e20000100800 */
[----:B------:R0:W3:Y:S01]  /*00c0*/  LDC.64 R10, c[0x4][R0] ;  /* 0x01000000000a7b82 */ /* 0x0000e20000000a00 */
[----:B------:R-:W4:Y:S01]  /*00d0*/  LDCU UR5, c[0x0][0x2fc] ;  /* 0x00005f80ff0577ac */ /* 0x000f220008000800 */
[----:B------:R-:W-:Y:S02]  /*00e0*/  MOV R5, UR7 ;  /* 0x0000000700057c02 */ /* 0x000fe40008000f00 */
[----:B-1----:R-:W-:-:S05]  /*00f0*/  IADD3 R6, P0, PT, R1, UR4, RZ ;  /* 0x0000000401067c10 */ /* 0x002fca000ff1e0ff */
[----:B----4-:R-:W-:Y:S01]  /*0100*/  IMAD.X R7, RZ, RZ, UR5, P0 ;  /* 0x00000005ff077e24 */ /* 0x010fe200080e06ff */
[----:B--2---:R-:W1:Y:S02]  /*0110*/  F2F.F64.F32 R8, R2 ;  /* 0x0000000200087310 */ /* 0x004e640000201800 */
[----:B-1-3--:R0:W-:Y:S05]  /*0120*/  STL.64 [R1+0x8], R8 ;  /* 0x0000080801007387 */ /* 0x00a1ea0000100a00 */
[----:B------:R-:W-:-:S07]  /*0130*/  LEPC R20, `(.L_x_0) ;  /* 0x000000001014794e */ /* 0x000fce0000000000 */
[----:B0-----:R-:W-:Y:S05]  /*0140*/  CALL.ABS.NOINC R10 ;  /* 0x000000000a007343 */ /* 0x001fea0003c00000 */
.L_x_0:
[----:B------:R-:W-:Y:S05]  /*0150*/  EXIT ;  /* 0x000000000000794d */ /* 0x000fea0003800000 */
.L_x_1:
[----:B------:R-:W-:-:S00]  /*0160*/  BRA `(.L_x_1) ;  /* 0xfffffffc00fc7947 */ /* 0x000fc0000383ffff */
[----:B------:R-:W-:-:S00]  /*0170*/  NOP ;  /* 0x0000000000007918 */ /* 0x000fc00000000000 */
        /* <DEDUP_REMOVED lines=8> */
.L_x_2:


//--------------------- .nv.global.init           --------------------------
	.section	.nv.global.init,"aw",@progbits
.nv.global.init:
	.type		$str,@object
	.size		$str,(.L_1 - $str)
$str:
        /*0000*/ 	.byte	0x64, 0x5f, 0x41, 0x72, 0x72, 0x61, 0x79, 0x5b, 0x25, 0x69, 0x5d, 0x3a, 0x20, 0x25, 0x66, 0x0a
        /*0010*/ 	.byte	0x00
.L_1:


//--------------------- .nv.shared.reserved.0     --------------------------
	.section	.nv.shared.reserved.0,"aw",@nobits
	.weak		__nv_reservedSMEM_offset_0_alias
	.size		__nv_reservedSMEM_offset_0_alias, 0, 64
	.other		__nv_reservedSMEM_offset_0_alias,@"STO_CUDA_RESERVED_SHARED STV_DEFAULT"
__nv_reservedSMEM_offset_0_alias:
	.zero		0
	.zero		64


//--------------------- .nv.global                --------------------------
	.section	.nv.global,"aw",@nobits
	.align	4
.nv.global:
	.type		d_Array,@object
	.size		d_Array,(.L_0 - d_Array)
d_Array:
	.zero		120
.L_0:


//--------------------- .nv.constant0._Z11printKernelv --------------------------
	.section	.nv.constant0._Z11printKernelv,"a",@progbits
	.sectionflags	@""
	.align	4
.nv.constant0._Z11printKernelv:
	.zero		896


//--------------------- SYMBOLS --------------------------

	.type		.nv.reservedSmem.offset0,@object
	.size		.nv.reservedSmem.offset0,0x4
	.type		vprintf,@function
